//
// Generated by NVIDIA NVVM Compiler
//
// Compiler Build ID: CL-36424714
// Cuda compilation tools, release 13.0, V13.0.88
// Based on NVVM 20.0.0
//

.version 9.0
.target sm_100
.address_size 64

	// .globl	_Z6kernalPhS_i

.visible .entry _Z6kernalPhS_i(
	.param .u64 .ptr .align 1 _Z6kernalPhS_i_param_0,
	.param .u64 .ptr .align 1 _Z6kernalPhS_i_param_1,
	.param .u32 _Z6kernalPhS_i_param_2
)
{
	.local .align 4 .b8 	__local_depot0[12];
	.reg .b64 	%SP;
	.reg .b64 	%SPL;
	.reg .pred 	%p<2>;
	.reg .b16 	%rs<4>;
	.reg .b32 	%r<14>;
	.reg .b64 	%rd<12>;

	mov.u64 	%SPL, __local_depot0;
	ld.param.u64 	%rd2, [_Z6kernalPhS_i_param_0];
	ld.param.u64 	%rd3, [_Z6kernalPhS_i_param_1];
	ld.param.u32 	%r2, [_Z6kernalPhS_i_param_2];
	add.u64 	%rd1, %SPL, 0;
	mov.b32 	%r3, 50;
	st.local.u32 	[%rd1], %r3;
	mov.b32 	%r4, 40;
	st.local.u32 	[%rd1+4], %r4;
	mov.b32 	%r5, 153;
	st.local.u32 	[%rd1+8], %r5;
	mov.u32 	%r6, %tid.x;
	mov.u32 	%r7, %ntid.x;
	mov.u32 	%r8, %ctaid.x;
	mad.lo.s32 	%r1, %r7, %r8, %r6;
	setp.ge.s32 	%p1, %r1, %r2;
	@%p1 bra 	$L__BB0_2;
	cvta.to.global.u64 	%rd5, %rd3;
	cvta.to.global.u64 	%rd6, %rd2;
	cvt.s64.s32 	%rd7, %r1;
	add.s64 	%rd8, %rd5, %rd7;
	ld.global.u8 	%rs1, [%rd8];
	mul.hi.s32 	%r9, %r1, 1431655766;
	shr.u32 	%r10, %r9, 31;
	add.s32 	%r11, %r9, %r10;
	mul.lo.s32 	%r12, %r11, 3;
	sub.s32 	%r13, %r1, %r12;
	mul.wide.s32 	%rd9, %r13, 4;
	add.s64 	%rd10, %rd1, %rd9;
	ld.local.u8 	%rs2, [%rd10];
	xor.b16  	%rs3, %rs1, %rs2;
	add.s64 	%rd11, %rd6, %rd7;
	st.global.u8 	[%rd11], %rs3;
$L__BB0_2:
	ret;

}


// ===== COMPILED SASS (sm_100) =====

	.target	sm_100

	.elftype	@"ET_EXEC"


//--------------------- .note.nv.tkinfo           --------------------------
	.section	.note.nv.tkinfo,"",@"SHT_NOTE"
	.sectionflags	@"SHF_NOTE_NV_TKINFO"
	.tkinfo
        /*0018*/ 	.word	0x00000002
        /*0030*/ 	.string	""
        /*0030*/ 	.string	"ptxas"
        /*0030*/ 	.string	"Cuda compilation tools, release 13.0, V13.0.88"
        /*0030*/ 	.string	"Build cuda_13.0.r13.0/compiler.36424714_0"
        /*0030*/ 	.string	"-arch sm_100 -m 64 "



//--------------------- .note.nv.cuinfo           --------------------------
	.section	.note.nv.cuinfo,"",@"SHT_NOTE"
	.sectionflags	@"SHF_NOTE_NV_CUINFO"
        /*0018*/ 	.short	0x0002
        /*001a*/ 	.short	0x0064
        /*001c*/ 	.short	0x0082
	.zero		2


//--------------------- .nv.info                  --------------------------
	.section	.nv.info,"",@"SHT_CUDA_INFO"
	.align	4


	//----- nvinfo : EIATTR_REGCOUNT
	.align		4
        /*0000*/ 	.byte	0x04, 0x2f
        /*0002*/ 	.short	(.L_1 - .L_0)
	.align		4
.L_0:
        /*0004*/ 	.word	index@(_Z6kernalPhS_i)
        /*0008*/ 	.word	0x0000000a


	//----- nvinfo : EIATTR_FRAME_SIZE
	.align		4
.L_1:
        /*000c*/ 	.byte	0x04, 0x11
        /*000e*/ 	.short	(.L_3 - .L_2)
	.align		4
.L_2:
        /*0010*/ 	.word	index@(_Z6kernalPhS_i)
        /*0014*/ 	.word	0x00000010


	//----- nvinfo : EIATTR_MIN_STACK_SIZE
	.align		4
.L_3:
        /*0018*/ 	.byte	0x04, 0x12
        /*001a*/ 	.short	(.L_5 - .L_4)
	.align		4
.L_4:
        /*001c*/ 	.word	index@(_Z6kernalPhS_i)
        /*0020*/ 	.word	0x00000010
.L_5:


//--------------------- .nv.compat                --------------------------
	.section	.nv.compat,"",@"SHT_CUDA_COMPAT_INFO"
	.align	4
        /*0000*/ 	.byte	0x02, 0x09, 0x00, 0x00, 0x02, 0x02, 0x01, 0x00, 0x02, 0x05, 0x05, 0x00, 0x03, 0x07, 0x01, 0x01
        /*0010*/ 	.byte	0x02, 0x03, 0x00, 0x00, 0x02, 0x06, 0x01, 0x00, 0x04, 0x0b, 0x08, 0x00, 0x09, 0x00, 0x00, 0x00
        /*0020*/ 	.byte	0x00, 0x00, 0x00, 0x00


//--------------------- .nv.info._Z6kernalPhS_i   --------------------------
	.section	.nv.info._Z6kernalPhS_i,"",@"SHT_CUDA_INFO"
	.sectionflags	@""
	.align	4


	//----- nvinfo : EIATTR_CUDA_API_VERSION
	.align		4
        /*0000*/ 	.byte	0x04, 0x37
        /*0002*/ 	.short	(.L_7 - .L_6)
.L_6:
        /*0004*/ 	.word	0x00000082


	//----- nvinfo : EIATTR_KPARAM_INFO
	.align		4
.L_7:
        /*0008*/ 	.byte	0x04, 0x17
        /*000a*/ 	.short	(.L_9 - .L_8)
.L_8:
        /*000c*/ 	.word	0x00000000
        /*0010*/ 	.short	0x0002
        /*0012*/ 	.short	0x0010
        /*0014*/ 	.byte	0x00, 0xf0, 0x11, 0x00


	//----- nvinfo : EIATTR_KPARAM_INFO
	.align		4
.L_9:
        /*0018*/ 	.byte	0x04, 0x17
        /*001a*/ 	.short	(.L_11 - .L_10)
.L_10:
        /*001c*/ 	.word	0x00000000
        /*0020*/ 	.short	0x0001
        /*0022*/ 	.short	0x0008
        /*0024*/ 	.byte	0x00, 0xf5, 0x21, 0x00


	//----- nvinfo : EIATTR_KPARAM_INFO
	.align		4
.L_11:
        /*0028*/ 	.byte	0x04, 0x17
        /*002a*/ 	.short	(.L_13 - .L_12)
.L_12:
        /*002c*/ 	.word	0x00000000
        /*0030*/ 	.short	0x0000
        /*0032*/ 	.short	0x0000
        /*0034*/ 	.byte	0x00, 0xf5, 0x21, 0x00


	//----- nvinfo : EIATTR_SPARSE_MMA_MASK
	.align		4
.L_13:
        /*0038*/ 	.byte	0x03, 0x50
        /*003a*/ 	.short	0x0000


	//----- nvinfo : EIATTR_MAXREG_COUNT
	.align		4
        /*003c*/ 	.byte	0x03, 0x1b
        /*003e*/ 	.short	0x00ff


	//----- nvinfo : EIATTR_MERCURY_ISA_VERSION
	.align		4
        /*0040*/ 	.byte	0x03, 0x5f
        /*0042*/ 	.short	0x0101


	//----- nvinfo : EIATTR_VRC_CTA_INIT_COUNT
	.align		4
        /*0044*/ 	.byte	0x02, 0x4a
	.zero		1
	.zero		1


	//----- nvinfo : EIATTR_EXIT_INSTR_OFFSETS
	.align		4
        /*0048*/ 	.byte	0x04, 0x1c
        /*004a*/ 	.short	(.L_15 - .L_14)


	//   ....[0]....
.L_14:
        /*004c*/ 	.word	0x000000d0


	//   ....[1]....
        /*0050*/ 	.word	0x000001d0


	//----- nvinfo : EIATTR_CBANK_PARAM_SIZE
	.align		4
.L_15:
        /*0054*/ 	.byte	0x03, 0x19
        /*0056*/ 	.short	0x0014


	//----- nvinfo : EIATTR_PARAM_CBANK
	.align		4
        /*0058*/ 	.byte	0x04, 0x0a
        /*005a*/ 	.short	(.L_17 - .L_16)
	.align		4
.L_16:
        /*005c*/ 	.word	index@(.nv.constant0._Z6kernalPhS_i)
        /*0060*/ 	.short	0x0380
        /*0062*/ 	.short	0x0014


	//----- nvinfo : EIATTR_SW_WAR
	.align		4
.L_17:
        /*0064*/ 	.byte	0x04, 0x36
        /*0066*/ 	.short	(.L_19 - .L_18)
.L_18:
        /*0068*/ 	.word	0x00000008
.L_19:


//--------------------- .nv.callgraph             --------------------------
	.section	.nv.callgraph,"",@"SHT_CUDA_CALLGRAPH"
	.align	4
	.sectionentsize	8
	.align		4
        /*0000*/ 	.word	0x00000000
	.align		4
        /*0004*/ 	.word	0xffffffff
	.align		4
        /*0008*/ 	.word	0x00000000
	.align		4
        /*000c*/ 	.word	0xfffffffe
	.align		4
        /*0010*/ 	.word	0x00000000
	.align		4
        /*0014*/ 	.word	0xfffffffd
	.align		4
        /*0018*/ 	.word	0x00000000
	.align		4
        /*001c*/ 	.word	0xfffffffc


//--------------------- .text._Z6kernalPhS_i      --------------------------
	.section	.text._Z6kernalPhS_i,"ax",@progbits
	.align	128
        .global         _Z6kernalPhS_i
        .type           _Z6kernalPhS_i,@function
        .size           _Z6kernalPhS_i,(.L_x_1 - _Z6kernalPhS_i)
        .other          _Z6kernalPhS_i,@"STO_CUDA_ENTRY STV_DEFAULT"
_Z6kernalPhS_i:
.text._Z6kernalPhS_i:
[----:B------:R-:W0:Y:S01]  /*0000*/  LDC R1, c[0x0][0x37c] ;  /* 0x0000df00ff017b82 */ /* 0x000e220000000800 */
[----:B------:R-:W1:Y:S01]  /*0010*/  S2R R4, SR_TID.X ;  /* 0x0000000000047919 */ /* 0x000e620000002100 */
[----:B------:R-:W1:Y:S01]  /*0020*/  LDCU UR4, c[0x0][0x360] ;  /* 0x00006c00ff0477ac */ /* 0x000e620008000800 */
[----:B0-----:R-:W-:Y:S01]  /*0030*/  VIADD R1, R1, 0xfffffff0 ;  /* 0xfffffff001017836 */ /* 0x001fe20000000000 */
[----:B------:R-:W1:Y:S01]  /*0040*/  S2R R3, SR_CTAID.X ;  /* 0x0000000000037919 */ /* 0x000e620000002500 */
[----:B------:R-:W0:Y:S01]  /*0050*/  LDCU UR5, c[0x0][0x390] ;  /* 0x00007200ff0577ac */ /* 0x000e220008000800 */
[----:B------:R-:W-:Y:S02]  /*0060*/  IMAD.MOV.U32 R2, RZ, RZ, 0x32 ;  /* 0x00000032ff027424 */ /* 0x000fe400078e00ff */
[----:B------:R-:W-:-:S05]  /*0070*/  IMAD.MOV.U32 R0, RZ, RZ, 0x99 ;  /* 0x00000099ff007424 */ /* 0x000fca00078e00ff */
[----:B------:R2:W-:Y:S01]  /*0080*/  STL [R1+0x8], R0 ;  /* 0x0000080001007387 */ /* 0x0005e20000100800 */
[----:B-1----:R-:W-:Y:S02]  /*0090*/  IMAD R4, R3, UR4, R4 ;  /* 0x0000000403047c24 */ /* 0x002fe4000f8e0204 */
[----:B------:R-:W-:-:S03]  /*00a0*/  IMAD.MOV.U32 R3, RZ, RZ, 0x28 ;  /* 0x00000028ff037424 */ /* 0x000fc600078e00ff */
[----:B0-----:R-:W-:Y:S02]  /*00b0*/  ISETP.GE.AND P0, PT, R4, UR5, PT ;  /* 0x0000000504007c0c */ /* 0x001fe4000bf06270 */
[----:B------:R2:W-:Y:S11]  /*00c0*/  STL.64 [R1], R2 ;  /* 0x0000000201007387 */ /* 0x0005f60000100a00 */
[----:B------:R-:W-:Y:S05]  /*00d0*/  @P0 EXIT ;  /* 0x000000000000094d */ /* 0x000fea0003800000 */
[----:B------:R-:W0:Y:S01]  /*00e0*/  LDCU.128 UR8, c[0x0][0x380] ;  /* 0x00007000ff0877ac */ /* 0x000e220008000c00 */
[----:B--2---:R-:W-:Y:S01]  /*00f0*/  IMAD.HI R0, R4, 0x55555556, RZ ;  /* 0x5555555604007827 */ /* 0x004fe200078e02ff */
[----:B------:R-:W-:Y:S01]  /*0100*/  SHF.R.S32.HI R5, RZ, 0x1f, R4 ;  /* 0x0000001fff057819 */ /* 0x000fe20000011404 */
[----:B------:R-:W1:Y:S03]  /*0110*/  LDCU.64 UR4, c[0x0][0x358] ;  /* 0x00006b00ff0477ac */ /* 0x000e660008000a00 */
[----:B------:R-:W-:-:S05]  /*0120*/  LEA.HI R3, R0, R0, RZ, 0x1 ;  /* 0x0000000000037211 */ /* 0x000fca00078f08ff */
[----:B------:R-:W-:-:S04]  /*0130*/  IMAD R0, R3, -0x3, R4 ;  /* 0xfffffffd03007824 */ /* 0x000fc800078e0204 */
[----:B------:R-:W-:Y:S01]  /*0140*/  IMAD R0, R0, 0x4, R1 ;  /* 0x0000000400007824 */ /* 0x000fe200078e0201 */
[----:B0-----:R-:W-:-:S04]  /*0150*/  IADD3 R2, P0, PT, R4, UR10, RZ ;  /* 0x0000000a04027c10 */ /* 0x001fc8000ff1e0ff */
[----:B------:R-:W2:Y:S01]  /*0160*/  LDL.U8 R7, [R0] ;  /* 0x0000000000077983 */ /* 0x000ea20000100000 */
[----:B------:R-:W-:-:S05]  /*0170*/  IADD3.X R3, PT, PT, R5, UR11, RZ, P0, !PT ;  /* 0x0000000b05037c10 */ /* 0x000fca00087fe4ff */
[----:B-1----:R-:W2:Y:S01]  /*0180*/  LDG.E.U8 R2, desc[UR4][R2.64] ;  /* 0x0000000402027981 */ /* 0x002ea2000c1e1100 */
[----:B------:R-:W-:-:S04]  /*0190*/  IADD3 R4, P0, PT, R4, UR8, RZ ;  /* 0x0000000804047c10 */ /* 0x000fc8000ff1e0ff */
[----:B------:R-:W-:Y:S02]  /*01a0*/  IADD3.X R5, PT, PT, R5, UR9, RZ, P0, !PT ;  /* 0x0000000905057c10 */ /* 0x000fe400087fe4ff */
[----:B--2---:R-:W-:-:S05]  /*01b0*/  LOP3.LUT R7, R2, R7, RZ, 0x3c, !PT ;  /* 0x0000000702077212 */ /* 0x004fca00078e3cff */
[----:B------:R-:W-:Y:S01]  /*01c0*/  STG.E.U8 desc[UR4][R4.64], R7 ;  /* 0x0000000704007986 */ /* 0x000fe2000c101104 */
[----:B------:R-:W-:Y:S05]  /*01d0*/  EXIT ;  /* 0x000000000000794d */ /* 0x000fea0003800000 */
.L_x_0:
[----:B------:R-:W-:-:S00]  /*01e0*/  BRA `(.L_x_0) ;  /* 0xfffffffc00fc7947 */ /* 0x000fc0000383ffff */
[----:B------:R-:W-:-:S00]  /*01f0*/  NOP ;  /* 0x0000000000007918 */ /* 0x000fc00000000000 */
        /* <DEDUP_REMOVED lines=8> */
.L_x_1:


//--------------------- .nv.shared.reserved.0     --------------------------
	.section	.nv.shared.reserved.0,"aw",@nobits
	.weak		__nv_reservedSMEM_offset_0_alias
	.size		__nv_reservedSMEM_offset_0_alias, 0, 64
	.other		__nv_reservedSMEM_offset_0_alias,@"STO_CUDA_RESERVED_SHARED STV_DEFAULT"
__nv_reservedSMEM_offset_0_alias:
	.zero		0
	.zero		64


//--------------------- .nv.constant0._Z6kernalPhS_i --------------------------
	.section	.nv.constant0._Z6kernalPhS_i,"a",@progbits
	.sectionflags	@""
	.align	4
.nv.constant0._Z6kernalPhS_i:
	.zero		916


//--------------------- SYMBOLS --------------------------

	.type		.nv.reservedSmem.offset0,@object
	.size		.nv.reservedSmem.offset0,0x4
